//
// Generated by NVIDIA NVVM Compiler
//
// Compiler Build ID: CL-36424714
// Cuda compilation tools, release 13.0, V13.0.88
// Based on NVVM 20.0.0
//

.version 9.0
.target sm_100
.address_size 64

	// .globl	_Z13memcpy_kernelPiS_mb

.visible .entry _Z13memcpy_kernelPiS_mb(
	.param .u64 .ptr .align 1 _Z13memcpy_kernelPiS_mb_param_0,
	.param .u64 .ptr .align 1 _Z13memcpy_kernelPiS_mb_param_1,
	.param .u64 _Z13memcpy_kernelPiS_mb_param_2,
	.param .u8 _Z13memcpy_kernelPiS_mb_param_3
)
{
	.reg .pred 	%p<6>;
	.reg .b16 	%rs<2>;
	.reg .b32 	%r<13>;
	.reg .b64 	%rd<15>;

	ld.param.u64 	%rd10, [_Z13memcpy_kernelPiS_mb_param_0];
	ld.param.u64 	%rd11, [_Z13memcpy_kernelPiS_mb_param_1];
	ld.param.u64 	%rd12, [_Z13memcpy_kernelPiS_mb_param_2];
	ld.param.s8 	%rs1, [_Z13memcpy_kernelPiS_mb_param_3];
	mov.u32 	%r1, %ntid.x;
	mov.u32 	%r5, %ctaid.x;
	mov.u32 	%r6, %tid.x;
	mad.lo.s32 	%r7, %r1, %r5, %r6;
	cvt.s64.s32 	%rd14, %r7;
	shr.u64 	%rd2, %rd12, 2;
	setp.le.u64 	%p1, %rd2, %rd14;
	@%p1 bra 	$L__BB0_5;
	mov.u32 	%r8, %nctaid.x;
	mul.lo.s32 	%r9, %r8, %r1;
	cvt.s64.s32 	%rd3, %r9;
	cvta.to.global.u64 	%rd4, %rd11;
	cvta.to.global.u64 	%rd5, %rd10;
$L__BB0_2:
	setp.eq.s16 	%p2, %rs1, 0;
	shl.b64 	%rd13, %rd14, 2;
	add.s64 	%rd7, %rd4, %rd13;
	ld.global.u32 	%r12, [%rd7];
	setp.eq.s32 	%p3, %r12, 0;
	or.pred  	%p4, %p2, %p3;
	add.s64 	%rd8, %rd5, %rd13;
	@%p4 bra 	$L__BB0_4;
	mov.b32 	%r11, 0;
	st.global.u32 	[%rd8], %r11;
	ld.global.u32 	%r12, [%rd7];
$L__BB0_4:
	st.global.u32 	[%rd8], %r12;
	add.s64 	%rd14, %rd14, %rd3;
	setp.lt.u64 	%p5, %rd14, %rd2;
	@%p5 bra 	$L__BB0_2;
$L__BB0_5:
	ret;

}


// ===== COMPILED SASS (sm_100) =====

	.target	sm_100

	.elftype	@"ET_EXEC"


//--------------------- .note.nv.tkinfo           --------------------------
	.section	.note.nv.tkinfo,"",@"SHT_NOTE"
	.sectionflags	@"SHF_NOTE_NV_TKINFO"
	.tkinfo
        /*0018*/ 	.word	0x00000002
        /*0030*/ 	.string	""
        /*0030*/ 	.string	"ptxas"
        /*0030*/ 	.string	"Cuda compilation tools, release 13.0, V13.0.88"
        /*0030*/ 	.string	"Build cuda_13.0.r13.0/compiler.36424714_0"
        /*0030*/ 	.string	"-arch sm_100 -m 64 "



//--------------------- .note.nv.cuinfo           --------------------------
	.section	.note.nv.cuinfo,"",@"SHT_NOTE"
	.sectionflags	@"SHF_NOTE_NV_CUINFO"
        /*0018*/ 	.short	0x0002
        /*001a*/ 	.short	0x0064
        /*001c*/ 	.short	0x0082
	.zero		2


//--------------------- .nv.info                  --------------------------
	.section	.nv.info,"",@"SHT_CUDA_INFO"
	.align	4


	//----- nvinfo : EIATTR_REGCOUNT
	.align		4
        /*0000*/ 	.byte	0x04, 0x2f
        /*0002*/ 	.short	(.L_1 - .L_0)
	.align		4
.L_0:
        /*0004*/ 	.word	index@(_Z13memcpy_kernelPiS_mb)
        /*0008*/ 	.word	0x0000000c


	//----- nvinfo : EIATTR_FRAME_SIZE
	.align		4
.L_1:
        /*000c*/ 	.byte	0x04, 0x11
        /*000e*/ 	.short	(.L_3 - .L_2)
	.align		4
.L_2:
        /*0010*/ 	.word	index@(_Z13memcpy_kernelPiS_mb)
        /*0014*/ 	.word	0x00000000


	//----- nvinfo : EIATTR_MIN_STACK_SIZE
	.align		4
.L_3:
        /*0018*/ 	.byte	0x04, 0x12
        /*001a*/ 	.short	(.L_5 - .L_4)
	.align		4
.L_4:
        /*001c*/ 	.word	index@(_Z13memcpy_kernelPiS_mb)
        /*0020*/ 	.word	0x00000000
.L_5:


//--------------------- .nv.compat                --------------------------
	.section	.nv.compat,"",@"SHT_CUDA_COMPAT_INFO"
	.align	4
        /*0000*/ 	.byte	0x02, 0x09, 0x00, 0x00, 0x02, 0x02, 0x01, 0x00, 0x02, 0x05, 0x05, 0x00, 0x03, 0x07, 0x01, 0x01
        /*0010*/ 	.byte	0x02, 0x03, 0x00, 0x00, 0x02, 0x06, 0x01, 0x00, 0x04, 0x0b, 0x08, 0x00, 0x09, 0x00, 0x00, 0x00
        /*0020*/ 	.byte	0x00, 0x00, 0x00, 0x00


//--------------------- .nv.info._Z13memcpy_kernelPiS_mb --------------------------
	.section	.nv.info._Z13memcpy_kernelPiS_mb,"",@"SHT_CUDA_INFO"
	.sectionflags	@""
	.align	4


	//----- nvinfo : EIATTR_CUDA_API_VERSION
	.align		4
        /*0000*/ 	.byte	0x04, 0x37
        /*0002*/ 	.short	(.L_7 - .L_6)
.L_6:
        /*0004*/ 	.word	0x00000082


	//----- nvinfo : EIATTR_KPARAM_INFO
	.align		4
.L_7:
        /*0008*/ 	.byte	0x04, 0x17
        /*000a*/ 	.short	(.L_9 - .L_8)
.L_8:
        /*000c*/ 	.word	0x00000000
        /*0010*/ 	.short	0x0003
        /*0012*/ 	.short	0x0018
        /*0014*/ 	.byte	0x00, 0xf0, 0x05, 0x00


	//----- nvinfo : EIATTR_KPARAM_INFO
	.align		4
.L_9:
        /*0018*/ 	.byte	0x04, 0x17
        /*001a*/ 	.short	(.L_11 - .L_10)
.L_10:
        /*001c*/ 	.word	0x00000000
        /*0020*/ 	.short	0x0002
        /*0022*/ 	.short	0x0010
        /*0024*/ 	.byte	0x00, 0xf0, 0x21, 0x00


	//----- nvinfo : EIATTR_KPARAM_INFO
	.align		4
.L_11:
        /*0028*/ 	.byte	0x04, 0x17
        /*002a*/ 	.short	(.L_13 - .L_12)
.L_12:
        /*002c*/ 	.word	0x00000000
        /*0030*/ 	.short	0x0001
        /*0032*/ 	.short	0x0008
        /*0034*/ 	.byte	0x00, 0xf5, 0x21, 0x00


	//----- nvinfo : EIATTR_KPARAM_INFO
	.align		4
.L_13:
        /*0038*/ 	.byte	0x04, 0x17
        /*003a*/ 	.short	(.L_15 - .L_14)
.L_14:
        /*003c*/ 	.word	0x00000000
        /*0040*/ 	.short	0x0000
        /*0042*/ 	.short	0x0000
        /*0044*/ 	.byte	0x00, 0xf5, 0x21, 0x00


	//----- nvinfo : EIATTR_SPARSE_MMA_MASK
	.align		4
.L_15:
        /*0048*/ 	.byte	0x03, 0x50
        /*004a*/ 	.short	0x0000


	//----- nvinfo : EIATTR_MAXREG_COUNT
	.align		4
        /*004c*/ 	.byte	0x03, 0x1b
        /*004e*/ 	.short	0x00ff


	//----- nvinfo : EIATTR_MERCURY_ISA_VERSION
	.align		4
        /*0050*/ 	.byte	0x03, 0x5f
        /*0052*/ 	.short	0x0101


	//----- nvinfo : EIATTR_VRC_CTA_INIT_COUNT
	.align		4
        /*0054*/ 	.byte	0x02, 0x4a
	.zero		1
	.zero		1


	//----- nvinfo : EIATTR_EXIT_INSTR_OFFSETS
	.align		4
        /*0058*/ 	.byte	0x04, 0x1c
        /*005a*/ 	.short	(.L_17 - .L_16)


	//   ....[0]....
.L_16:
        /*005c*/ 	.word	0x000000c0


	//   ....[1]....
        /*0060*/ 	.word	0x00000290


	//----- nvinfo : EIATTR_CRS_STACK_SIZE
	.align		4
.L_17:
        /*0064*/ 	.byte	0x04, 0x1e
        /*0066*/ 	.short	(.L_19 - .L_18)
.L_18:
        /*0068*/ 	.word	0x00000000


	//----- nvinfo : EIATTR_CBANK_PARAM_SIZE
	.align		4
.L_19:
        /*006c*/ 	.byte	0x03, 0x19
        /*006e*/ 	.short	0x0019


	//----- nvinfo : EIATTR_PARAM_CBANK
	.align		4
        /*0070*/ 	.byte	0x04, 0x0a
        /*0072*/ 	.short	(.L_21 - .L_20)
	.align		4
.L_20:
        /*0074*/ 	.word	index@(.nv.constant0._Z13memcpy_kernelPiS_mb)
        /*0078*/ 	.short	0x0380
        /*007a*/ 	.short	0x0019


	//----- nvinfo : EIATTR_SW_WAR
	.align		4
.L_21:
        /*007c*/ 	.byte	0x04, 0x36
        /*007e*/ 	.short	(.L_23 - .L_22)
.L_22:
        /*0080*/ 	.word	0x00000008
.L_23:


//--------------------- .nv.callgraph             --------------------------
	.section	.nv.callgraph,"",@"SHT_CUDA_CALLGRAPH"
	.align	4
	.sectionentsize	8
	.align		4
        /*0000*/ 	.word	0x00000000
	.align		4
        /*0004*/ 	.word	0xffffffff
	.align		4
        /*0008*/ 	.word	0x00000000
	.align		4
        /*000c*/ 	.word	0xfffffffe
	.align		4
        /*0010*/ 	.word	0x00000000
	.align		4
        /*0014*/ 	.word	0xfffffffd
	.align		4
        /*0018*/ 	.word	0x00000000
	.align		4
        /*001c*/ 	.word	0xfffffffc


//--------------------- .text._Z13memcpy_kernelPiS_mb --------------------------
	.section	.text._Z13memcpy_kernelPiS_mb,"ax",@progbits
	.align	128
        .global         _Z13memcpy_kernelPiS_mb
        .type           _Z13memcpy_kernelPiS_mb,@function
        .size           _Z13memcpy_kernelPiS_mb,(.L_x_4 - _Z13memcpy_kernelPiS_mb)
        .other          _Z13memcpy_kernelPiS_mb,@"STO_CUDA_ENTRY STV_DEFAULT"
_Z13memcpy_kernelPiS_mb:
.text._Z13memcpy_kernelPiS_mb:
[----:B------:R-:W-:Y:S01]  /*0000*/  LDC R1, c[0x0][0x37c] ;  /* 0x0000df00ff017b82 */ /* 0x000fe20000000800 */
[----:B------:R-:W0:Y:S01]  /*0010*/  S2R R0, SR_CTAID.X ;  /* 0x0000000000007919 */ /* 0x000e220000002500 */
[----:B------:R-:W1:Y:S01]  /*0020*/  LDCU.64 UR6, c[0x0][0x390] ;  /* 0x00007200ff0677ac */ /* 0x000e620008000a00 */
[----:B------:R-:W0:Y:S01]  /*0030*/  S2R R3, SR_TID.X ;  /* 0x0000000000037919 */ /* 0x000e220000002100 */
[----:B------:R-:W0:Y:S01]  /*0040*/  LDCU UR8, c[0x0][0x360] ;  /* 0x00006c00ff0877ac */ /* 0x000e220008000800 */
[----:B-1----:R-:W-:Y:S02]  /*0050*/  USHF.R.U64 UR5, UR6, 0x2, UR7 ;  /* 0x0000000206057899 */ /* 0x002fe40008001207 */
[----:B------:R-:W-:-:S06]  /*0060*/  USHF.R.U32.HI UR6, URZ, 0x2, UR7 ;  /* 0x00000002ff067899 */ /* 0x000fcc0008011607 */
[----:B------:R-:W-:Y:S02]  /*0070*/  IMAD.U32 R2, RZ, RZ, UR6 ;  /* 0x00000006ff027e24 */ /* 0x000fe4000f8e00ff */
[----:B0-----:R-:W-:-:S05]  /*0080*/  IMAD R0, R0, UR8, R3 ;  /* 0x0000000800007c24 */ /* 0x001fca000f8e0203 */
[----:B------:R-:W-:Y:S02]  /*0090*/  ISETP.LT.U32.AND P0, PT, R0, UR5, PT ;  /* 0x0000000500007c0c */ /* 0x000fe4000bf01070 */
[----:B------:R-:W-:-:S04]  /*00a0*/  SHF.R.S32.HI R3, RZ, 0x1f, R0 ;  /* 0x0000001fff037819 */ /* 0x000fc80000011400 */
[----:B------:R-:W-:-:S13]  /*00b0*/  ISETP.GT.U32.AND.EX P0, PT, R2, R3, PT, P0 ;  /* 0x000000030200720c */ /* 0x000fda0003f04100 */
[----:B------:R-:W-:Y:S05]  /*00c0*/  @!P0 EXIT ;  /* 0x000000000000894d */ /* 0x000fea0003800000 */
[----:B------:R-:W0:Y:S01]  /*00d0*/  LDC R2, c[0x0][0x370] ;  /* 0x0000dc00ff027b82 */ /* 0x000e220000000800 */
[----:B------:R-:W1:Y:S01]  /*00e0*/  LDCU.U8 UR4, c[0x0][0x398] ;  /* 0x00007300ff0477ac */ /* 0x000e620008000000 */
[----:B------:R-:W-:Y:S02]  /*00f0*/  IMAD.MOV.U32 R9, RZ, RZ, R0 ;  /* 0x000000ffff097224 */ /* 0x000fe400078e0000 */
[----:B------:R-:W-:Y:S01]  /*0100*/  IMAD.MOV.U32 R6, RZ, RZ, R3 ;  /* 0x000000ffff067224 */ /* 0x000fe200078e0003 */
[----:B------:R-:W2:Y:S01]  /*0110*/  LDCU.64 UR10, c[0x0][0x358] ;  /* 0x00006b00ff0a77ac */ /* 0x000ea20008000a00 */
[----:B------:R-:W3:Y:S01]  /*0120*/  LDCU.128 UR12, c[0x0][0x380] ;  /* 0x00007000ff0c77ac */ /* 0x000ee20008000c00 */
[----:B-1----:R-:W-:Y:S01]  /*0130*/  UPRMT UR4, UR4, 0x8880, URZ ;  /* 0x0000888004047896 */ /* 0x002fe200080000ff */
[----:B0-23--:R-:W-:-:S11]  /*0140*/  IMAD R0, R2, UR8, RZ ;  /* 0x0000000802007c24 */ /* 0x00dfd6000f8e02ff */
.L_x_2:
[C---:B0-----:R-:W-:Y:S01]  /*0150*/  IMAD.SHL.U32 R4, R9.reuse, 0x4, RZ ;  /* 0x0000000409047824 */ /* 0x041fe200078e00ff */
[----:B------:R-:W-:-:S04]  /*0160*/  SHF.L.U64.HI R5, R9, 0x2, R6 ;  /* 0x0000000209057819 */ /* 0x000fc80000010206 */
[----:B------:R-:W-:-:S04]  /*0170*/  IADD3 R2, P0, PT, R4, UR14, RZ ;  /* 0x0000000e04027c10 */ /* 0x000fc8000ff1e0ff */
[----:B------:R-:W-:-:S05]  /*0180*/  IADD3.X R3, PT, PT, R5, UR15, RZ, P0, !PT ;  /* 0x0000000f05037c10 */ /* 0x000fca00087fe4ff */
[----:B------:R-:W2:Y:S01]  /*0190*/  LDG.E R7, desc[UR10][R2.64] ;  /* 0x0000000a02077981 */ /* 0x000ea2000c1e1900 */
[----:B------:R-:W-:Y:S01]  /*01a0*/  IADD3 R4, P1, PT, R4, UR12, RZ ;  /* 0x0000000c04047c10 */ /* 0x000fe2000ff3e0ff */
[----:B------:R-:W-:Y:S03]  /*01b0*/  BSSY.RECONVERGENT B0, `(.L_x_0) ;  /* 0x0000007000007945 */ /* 0x000fe60003800200 */
[----:B------:R-:W-:Y:S02]  /*01c0*/  IADD3.X R5, PT, PT, R5, UR13, RZ, P1, !PT ;  /* 0x0000000d05057c10 */ /* 0x000fe40008ffe4ff */
[----:B--2---:R-:W-:-:S04]  /*01d0*/  ISETP.NE.AND P0, PT, R7, RZ, PT ;  /* 0x000000ff0700720c */ /* 0x004fc80003f05270 */
[----:B------:R-:W-:-:S13]  /*01e0*/  ISETP.EQ.OR P0, PT, RZ, UR4, !P0 ;  /* 0x00000004ff007c0c */ /* 0x000fda000c702670 */
[----:B------:R-:W-:Y:S05]  /*01f0*/  @P0 BRA `(.L_x_1) ;  /* 0x0000000000080947 */ /* 0x000fea0003800000 */
[----:B------:R0:W-:Y:S04]  /*0200*/  STG.E desc[UR10][R4.64], RZ ;  /* 0x000000ff04007986 */ /* 0x0001e8000c10190a */
[----:B------:R0:W5:Y:S02]  /*0210*/  LDG.E R7, desc[UR10][R2.64] ;  /* 0x0000000a02077981 */ /* 0x000164000c1e1900 */
.L_x_1:
[----:B------:R-:W-:Y:S05]  /*0220*/  BSYNC.RECONVERGENT B0 ;  /* 0x0000000000007941 */ /* 0x000fea0003800200 */
.L_x_0:
[C---:B------:R-:W-:Y:S01]  /*0230*/  IADD3 R9, P0, PT, R0.reuse, R9, RZ ;  /* 0x0000000900097210 */ /* 0x040fe20007f1e0ff */
[----:B-----5:R1:W-:Y:S03]  /*0240*/  STG.E desc[UR10][R4.64], R7 ;  /* 0x0000000704007986 */ /* 0x0203e6000c10190a */
[----:B------:R-:W-:Y:S02]  /*0250*/  LEA.HI.X.SX32 R6, R0, R6, 0x1, P0 ;  /* 0x0000000600067211 */ /* 0x000fe400000f0eff */
[----:B------:R-:W-:-:S04]  /*0260*/  ISETP.GE.U32.AND P0, PT, R9, UR5, PT ;  /* 0x0000000509007c0c */ /* 0x000fc8000bf06070 */
[----:B------:R-:W-:-:S13]  /*0270*/  ISETP.GE.U32.AND.EX P0, PT, R6, UR6, PT, P0 ;  /* 0x0000000606007c0c */ /* 0x000fda000bf06100 */
[----:B-1----:R-:W-:Y:S05]  /*0280*/  @!P0 BRA `(.L_x_2) ;  /* 0xfffffffc00b08947 */ /* 0x002fea000383ffff */
[----:B------:R-:W-:Y:S05]  /*0290*/  EXIT ;  /* 0x000000000000794d */ /* 0x000fea0003800000 */
.L_x_3:
[----:B------:R-:W-:-:S00]  /*02a0*/  BRA `(.L_x_3) ;  /* 0xfffffffc00fc7947 */ /* 0x000fc0000383ffff */
[----:B------:R-:W-:-:S00]  /*02b0*/  NOP ;  /* 0x0000000000007918 */ /* 0x000fc00000000000 */
        /* <DEDUP_REMOVED lines=12> */
.L_x_4:


//--------------------- .nv.shared.reserved.0     --------------------------
	.section	.nv.shared.reserved.0,"aw",@nobits
	.weak		__nv_reservedSMEM_offset_0_alias
	.size		__nv_reservedSMEM_offset_0_alias, 0, 64
	.other		__nv_reservedSMEM_offset_0_alias,@"STO_CUDA_RESERVED_SHARED STV_DEFAULT"
__nv_reservedSMEM_offset_0_alias:
	.zero		0
	.zero		64


//--------------------- .nv.constant0._Z13memcpy_kernelPiS_mb --------------------------
	.section	.nv.constant0._Z13memcpy_kernelPiS_mb,"a",@progbits
	.sectionflags	@""
	.align	4
.nv.constant0._Z13memcpy_kernelPiS_mb:
	.zero		921


//--------------------- SYMBOLS --------------------------

	.type		.nv.reservedSmem.offset0,@object
	.size		.nv.reservedSmem.offset0,0x4
